//
// Generated by NVIDIA NVVM Compiler
//
// Compiler Build ID: CL-36424714
// Cuda compilation tools, release 13.0, V13.0.88
// Based on NVVM 20.0.0
//

.version 9.0
.target sm_100
.address_size 64

	// .globl	_Z12gpuVectorAddPfS_S_i

.visible .entry _Z12gpuVectorAddPfS_S_i(
	.param .u64 .ptr .align 1 _Z12gpuVectorAddPfS_S_i_param_0,
	.param .u64 .ptr .align 1 _Z12gpuVectorAddPfS_S_i_param_1,
	.param .u64 .ptr .align 1 _Z12gpuVectorAddPfS_S_i_param_2,
	.param .u32 _Z12gpuVectorAddPfS_S_i_param_3
)
{
	.reg .pred 	%p<2>;
	.reg .b32 	%r<6>;
	.reg .b32 	%f<4>;
	.reg .b64 	%rd<11>;

	ld.param.u64 	%rd1, [_Z12gpuVectorAddPfS_S_i_param_0];
	ld.param.u64 	%rd2, [_Z12gpuVectorAddPfS_S_i_param_1];
	ld.param.u64 	%rd3, [_Z12gpuVectorAddPfS_S_i_param_2];
	ld.param.u32 	%r2, [_Z12gpuVectorAddPfS_S_i_param_3];
	mov.u32 	%r3, %tid.x;
	mov.u32 	%r4, %ctaid.x;
	mov.u32 	%r5, %ntid.x;
	mad.lo.s32 	%r1, %r4, %r5, %r3;
	setp.ge.s32 	%p1, %r1, %r2;
	@%p1 bra 	$L__BB0_2;
	cvta.to.global.u64 	%rd4, %rd1;
	cvta.to.global.u64 	%rd5, %rd2;
	cvta.to.global.u64 	%rd6, %rd3;
	mul.wide.s32 	%rd7, %r1, 4;
	add.s64 	%rd8, %rd4, %rd7;
	ld.global.f32 	%f1, [%rd8];
	add.s64 	%rd9, %rd5, %rd7;
	ld.global.f32 	%f2, [%rd9];
	add.f32 	%f3, %f1, %f2;
	add.s64 	%rd10, %rd6, %rd7;
	st.global.f32 	[%rd10], %f3;
$L__BB0_2:
	ret;

}
	// .globl	_Z12gpuVectorAddPfS_S_ii
.visible .entry _Z12gpuVectorAddPfS_S_ii(
	.param .u64 .ptr .align 1 _Z12gpuVectorAddPfS_S_ii_param_0,
	.param .u64 .ptr .align 1 _Z12gpuVectorAddPfS_S_ii_param_1,
	.param .u64 .ptr .align 1 _Z12gpuVectorAddPfS_S_ii_param_2,
	.param .u32 _Z12gpuVectorAddPfS_S_ii_param_3,
	.param .u32 _Z12gpuVectorAddPfS_S_ii_param_4
)
{
	.reg .pred 	%p<2>;
	.reg .b32 	%r<8>;
	.reg .b32 	%f<4>;
	.reg .b64 	%rd<11>;

	ld.param.u64 	%rd1, [_Z12gpuVectorAddPfS_S_ii_param_0];
	ld.param.u64 	%rd2, [_Z12gpuVectorAddPfS_S_ii_param_1];
	ld.param.u64 	%rd3, [_Z12gpuVectorAddPfS_S_ii_param_2];
	ld.param.u32 	%r2, [_Z12gpuVectorAddPfS_S_ii_param_3];
	ld.param.u32 	%r3, [_Z12gpuVectorAddPfS_S_ii_param_4];
	mov.u32 	%r4, %tid.x;
	mov.u32 	%r5, %ctaid.x;
	mov.u32 	%r6, %ntid.x;
	mad.lo.s32 	%r7, %r5, %r6, %r4;
	add.s32 	%r1, %r7, %r3;
	setp.ge.s32 	%p1, %r1, %r2;
	@%p1 bra 	$L__BB1_2;
	cvta.to.global.u64 	%rd4, %rd1;
	cvta.to.global.u64 	%rd5, %rd2;
	cvta.to.global.u64 	%rd6, %rd3;
	mul.wide.s32 	%rd7, %r1, 4;
	add.s64 	%rd8, %rd4, %rd7;
	ld.global.f32 	%f1, [%rd8];
	add.s64 	%rd9, %rd5, %rd7;
	ld.global.f32 	%f2, [%rd9];
	add.f32 	%f3, %f1, %f2;
	add.s64 	%rd10, %rd6, %rd7;
	st.global.f32 	[%rd10], %f3;
$L__BB1_2:
	ret;

}


// ===== COMPILED SASS (sm_100) =====

	.target	sm_100

	.elftype	@"ET_EXEC"


//--------------------- .note.nv.tkinfo           --------------------------
	.section	.note.nv.tkinfo,"",@"SHT_NOTE"
	.sectionflags	@"SHF_NOTE_NV_TKINFO"
	.tkinfo
        /*0018*/ 	.word	0x00000002
        /*0030*/ 	.string	""
        /*0030*/ 	.string	"ptxas"
        /*0030*/ 	.string	"Cuda compilation tools, release 13.0, V13.0.88"
        /*0030*/ 	.string	"Build cuda_13.0.r13.0/compiler.36424714_0"
        /*0030*/ 	.string	"-arch sm_100 -m 64 "



//--------------------- .note.nv.cuinfo           --------------------------
	.section	.note.nv.cuinfo,"",@"SHT_NOTE"
	.sectionflags	@"SHF_NOTE_NV_CUINFO"
        /*0018*/ 	.short	0x0002
        /*001a*/ 	.short	0x0064
        /*001c*/ 	.short	0x0082
	.zero		2


//--------------------- .nv.info                  --------------------------
	.section	.nv.info,"",@"SHT_CUDA_INFO"
	.align	4


	//----- nvinfo : EIATTR_REGCOUNT
	.align		4
        /*0000*/ 	.byte	0x04, 0x2f
        /*0002*/ 	.short	(.L_1 - .L_0)
	.align		4
.L_0:
        /*0004*/ 	.word	index@(_Z12gpuVectorAddPfS_S_i)
        /*0008*/ 	.word	0x0000000c


	//----- nvinfo : EIATTR_FRAME_SIZE
	.align		4
.L_1:
        /*000c*/ 	.byte	0x04, 0x11
        /*000e*/ 	.short	(.L_3 - .L_2)
	.align		4
.L_2:
        /*0010*/ 	.word	index@(_Z12gpuVectorAddPfS_S_i)
        /*0014*/ 	.word	0x00000000


	//----- nvinfo : EIATTR_REGCOUNT
	.align		4
.L_3:
        /*0018*/ 	.byte	0x04, 0x2f
        /*001a*/ 	.short	(.L_5 - .L_4)
	.align		4
.L_4:
        /*001c*/ 	.word	index@(_Z12gpuVectorAddPfS_S_ii)
        /*0020*/ 	.word	0x0000000c


	//----- nvinfo : EIATTR_FRAME_SIZE
	.align		4
.L_5:
        /*0024*/ 	.byte	0x04, 0x11
        /*0026*/ 	.short	(.L_7 - .L_6)
	.align		4
.L_6:
        /*0028*/ 	.word	index@(_Z12gpuVectorAddPfS_S_ii)
        /*002c*/ 	.word	0x00000000


	//----- nvinfo : EIATTR_MIN_STACK_SIZE
	.align		4
.L_7:
        /*0030*/ 	.byte	0x04, 0x12
        /*0032*/ 	.short	(.L_9 - .L_8)
	.align		4
.L_8:
        /*0034*/ 	.word	index@(_Z12gpuVectorAddPfS_S_ii)
        /*0038*/ 	.word	0x00000000


	//----- nvinfo : EIATTR_MIN_STACK_SIZE
	.align		4
.L_9:
        /*003c*/ 	.byte	0x04, 0x12
        /*003e*/ 	.short	(.L_11 - .L_10)
	.align		4
.L_10:
        /*0040*/ 	.word	index@(_Z12gpuVectorAddPfS_S_i)
        /*0044*/ 	.word	0x00000000
.L_11:


//--------------------- .nv.compat                --------------------------
	.section	.nv.compat,"",@"SHT_CUDA_COMPAT_INFO"
	.align	4
        /*0000*/ 	.byte	0x02, 0x09, 0x00, 0x00, 0x02, 0x02, 0x01, 0x00, 0x02, 0x05, 0x05, 0x00, 0x03, 0x07, 0x01, 0x01
        /*0010*/ 	.byte	0x02, 0x03, 0x00, 0x00, 0x02, 0x06, 0x01, 0x00, 0x04, 0x0b, 0x08, 0x00, 0x09, 0x00, 0x00, 0x00
        /*0020*/ 	.byte	0x00, 0x00, 0x00, 0x00


//--------------------- .nv.info._Z12gpuVectorAddPfS_S_ii --------------------------
	.section	.nv.info._Z12gpuVectorAddPfS_S_ii,"",@"SHT_CUDA_INFO"
	.sectionflags	@""
	.align	4


	//----- nvinfo : EIATTR_CUDA_API_VERSION
	.align		4
        /*0000*/ 	.byte	0x04, 0x37
        /*0002*/ 	.short	(.L_13 - .L_12)
.L_12:
        /*0004*/ 	.word	0x00000082


	//----- nvinfo : EIATTR_KPARAM_INFO
	.align		4
.L_13:
        /*0008*/ 	.byte	0x04, 0x17
        /*000a*/ 	.short	(.L_15 - .L_14)
.L_14:
        /*000c*/ 	.word	0x00000000
        /*0010*/ 	.short	0x0004
        /*0012*/ 	.short	0x001c
        /*0014*/ 	.byte	0x00, 0xf0, 0x11, 0x00


	//----- nvinfo : EIATTR_KPARAM_INFO
	.align		4
.L_15:
        /*0018*/ 	.byte	0x04, 0x17
        /*001a*/ 	.short	(.L_17 - .L_16)
.L_16:
        /*001c*/ 	.word	0x00000000
        /*0020*/ 	.short	0x0003
        /*0022*/ 	.short	0x0018
        /*0024*/ 	.byte	0x00, 0xf0, 0x11, 0x00


	//----- nvinfo : EIATTR_KPARAM_INFO
	.align		4
.L_17:
        /*0028*/ 	.byte	0x04, 0x17
        /*002a*/ 	.short	(.L_19 - .L_18)
.L_18:
        /*002c*/ 	.word	0x00000000
        /*0030*/ 	.short	0x0002
        /*0032*/ 	.short	0x0010
        /*0034*/ 	.byte	0x00, 0xf5, 0x21, 0x00


	//----- nvinfo : EIATTR_KPARAM_INFO
	.align		4
.L_19:
        /*0038*/ 	.byte	0x04, 0x17
        /*003a*/ 	.short	(.L_21 - .L_20)
.L_20:
        /*003c*/ 	.word	0x00000000
        /*0040*/ 	.short	0x0001
        /*0042*/ 	.short	0x0008
        /*0044*/ 	.byte	0x00, 0xf5, 0x21, 0x00


	//----- nvinfo : EIATTR_KPARAM_INFO
	.align		4
.L_21:
        /*0048*/ 	.byte	0x04, 0x17
        /*004a*/ 	.short	(.L_23 - .L_22)
.L_22:
        /*004c*/ 	.word	0x00000000
        /*0050*/ 	.short	0x0000
        /*0052*/ 	.short	0x0000
        /*0054*/ 	.byte	0x00, 0xf5, 0x21, 0x00


	//----- nvinfo : EIATTR_SPARSE_MMA_MASK
	.align		4
.L_23:
        /*0058*/ 	.byte	0x03, 0x50
        /*005a*/ 	.short	0x0000


	//----- nvinfo : EIATTR_MAXREG_COUNT
	.align		4
        /*005c*/ 	.byte	0x03, 0x1b
        /*005e*/ 	.short	0x00ff


	//----- nvinfo : EIATTR_MERCURY_ISA_VERSION
	.align		4
        /*0060*/ 	.byte	0x03, 0x5f
        /*0062*/ 	.short	0x0101


	//----- nvinfo : EIATTR_VRC_CTA_INIT_COUNT
	.align		4
        /*0064*/ 	.byte	0x02, 0x4a
	.zero		1
	.zero		1


	//----- nvinfo : EIATTR_EXIT_INSTR_OFFSETS
	.align		4
        /*0068*/ 	.byte	0x04, 0x1c
        /*006a*/ 	.short	(.L_25 - .L_24)


	//   ....[0]....
.L_24:
        /*006c*/ 	.word	0x00000080


	//   ....[1]....
        /*0070*/ 	.word	0x00000140


	//----- nvinfo : EIATTR_CBANK_PARAM_SIZE
	.align		4
.L_25:
        /*0074*/ 	.byte	0x03, 0x19
        /*0076*/ 	.short	0x0020


	//----- nvinfo : EIATTR_PARAM_CBANK
	.align		4
        /*0078*/ 	.byte	0x04, 0x0a
        /*007a*/ 	.short	(.L_27 - .L_26)
	.align		4
.L_26:
        /*007c*/ 	.word	index@(.nv.constant0._Z12gpuVectorAddPfS_S_ii)
        /*0080*/ 	.short	0x0380
        /*0082*/ 	.short	0x0020


	//----- nvinfo : EIATTR_SW_WAR
	.align		4
.L_27:
        /*0084*/ 	.byte	0x04, 0x36
        /*0086*/ 	.short	(.L_29 - .L_28)
.L_28:
        /*0088*/ 	.word	0x00000008
.L_29:


//--------------------- .nv.info._Z12gpuVectorAddPfS_S_i --------------------------
	.section	.nv.info._Z12gpuVectorAddPfS_S_i,"",@"SHT_CUDA_INFO"
	.sectionflags	@""
	.align	4


	//----- nvinfo : EIATTR_CUDA_API_VERSION
	.align		4
        /*0000*/ 	.byte	0x04, 0x37
        /*0002*/ 	.short	(.L_31 - .L_30)
.L_30:
        /*0004*/ 	.word	0x00000082


	//----- nvinfo : EIATTR_KPARAM_INFO
	.align		4
.L_31:
        /*0008*/ 	.byte	0x04, 0x17
        /*000a*/ 	.short	(.L_33 - .L_32)
.L_32:
        /*000c*/ 	.word	0x00000000
        /*0010*/ 	.short	0x0003
        /*0012*/ 	.short	0x0018
        /*0014*/ 	.byte	0x00, 0xf0, 0x11, 0x00


	//----- nvinfo : EIATTR_KPARAM_INFO
	.align		4
.L_33:
        /*0018*/ 	.byte	0x04, 0x17
        /*001a*/ 	.short	(.L_35 - .L_34)
.L_34:
        /*001c*/ 	.word	0x00000000
        /*0020*/ 	.short	0x0002
        /*0022*/ 	.short	0x0010
        /*0024*/ 	.byte	0x00, 0xf5, 0x21, 0x00


	//----- nvinfo : EIATTR_KPARAM_INFO
	.align		4
.L_35:
        /*0028*/ 	.byte	0x04, 0x17
        /*002a*/ 	.short	(.L_37 - .L_36)
.L_36:
        /*002c*/ 	.word	0x00000000
        /*0030*/ 	.short	0x0001
        /*0032*/ 	.short	0x0008
        /*0034*/ 	.byte	0x00, 0xf5, 0x21, 0x00


	//----- nvinfo : EIATTR_KPARAM_INFO
	.align		4
.L_37:
        /*0038*/ 	.byte	0x04, 0x17
        /*003a*/ 	.short	(.L_39 - .L_38)
.L_38:
        /*003c*/ 	.word	0x00000000
        /*0040*/ 	.short	0x0000
        /*0042*/ 	.short	0x0000
        /*0044*/ 	.byte	0x00, 0xf5, 0x21, 0x00


	//----- nvinfo : EIATTR_SPARSE_MMA_MASK
	.align		4
.L_39:
        /*0048*/ 	.byte	0x03, 0x50
        /*004a*/ 	.short	0x0000


	//----- nvinfo : EIATTR_MAXREG_COUNT
	.align		4
        /*004c*/ 	.byte	0x03, 0x1b
        /*004e*/ 	.short	0x00ff


	//----- nvinfo : EIATTR_MERCURY_ISA_VERSION
	.align		4
        /*0050*/ 	.byte	0x03, 0x5f
        /*0052*/ 	.short	0x0101


	//----- nvinfo : EIATTR_VRC_CTA_INIT_COUNT
	.align		4
        /*0054*/ 	.byte	0x02, 0x4a
	.zero		1
	.zero		1


	//----- nvinfo : EIATTR_EXIT_INSTR_OFFSETS
	.align		4
        /*0058*/ 	.byte	0x04, 0x1c
        /*005a*/ 	.short	(.L_41 - .L_40)


	//   ....[0]....
.L_40:
        /*005c*/ 	.word	0x00000070


	//   ....[1]....
        /*0060*/ 	.word	0x00000130


	//----- nvinfo : EIATTR_CBANK_PARAM_SIZE
	.align		4
.L_41:
        /*0064*/ 	.byte	0x03, 0x19
        /*0066*/ 	.short	0x001c


	//----- nvinfo : EIATTR_PARAM_CBANK
	.align		4
        /*0068*/ 	.byte	0x04, 0x0a
        /*006a*/ 	.short	(.L_43 - .L_42)
	.align		4
.L_42:
        /*006c*/ 	.word	index@(.nv.constant0._Z12gpuVectorAddPfS_S_i)
        /*0070*/ 	.short	0x0380
        /*0072*/ 	.short	0x001c


	//----- nvinfo : EIATTR_SW_WAR
	.align		4
.L_43:
        /*0074*/ 	.byte	0x04, 0x36
        /*0076*/ 	.short	(.L_45 - .L_44)
.L_44:
        /*0078*/ 	.word	0x00000008
.L_45:


//--------------------- .nv.callgraph             --------------------------
	.section	.nv.callgraph,"",@"SHT_CUDA_CALLGRAPH"
	.align	4
	.sectionentsize	8
	.align		4
        /*0000*/ 	.word	0x00000000
	.align		4
        /*0004*/ 	.word	0xffffffff
	.align		4
        /*0008*/ 	.word	0x00000000
	.align		4
        /*000c*/ 	.word	0xfffffffe
	.align		4
        /*0010*/ 	.word	0x00000000
	.align		4
        /*0014*/ 	.word	0xfffffffd
	.align		4
        /*0018*/ 	.word	0x00000000
	.align		4
        /*001c*/ 	.word	0xfffffffc


//--------------------- .text._Z12gpuVectorAddPfS_S_ii --------------------------
	.section	.text._Z12gpuVectorAddPfS_S_ii,"ax",@progbits
	.align	128
        .global         _Z12gpuVectorAddPfS_S_ii
        .type           _Z12gpuVectorAddPfS_S_ii,@function
        .size           _Z12gpuVectorAddPfS_S_ii,(.L_x_2 - _Z12gpuVectorAddPfS_S_ii)
        .other          _Z12gpuVectorAddPfS_S_ii,@"STO_CUDA_ENTRY STV_DEFAULT"
_Z12gpuVectorAddPfS_S_ii:
.text._Z12gpuVectorAddPfS_S_ii:
[----:B------:R-:W-:Y:S01]  /*0000*/  LDC R1, c[0x0][0x37c] ;  /* 0x0000df00ff017b82 */ /* 0x000fe20000000800 */
[----:B------:R-:W0:Y:S07]  /*0010*/  S2R R0, SR_TID.X ;  /* 0x0000000000007919 */ /* 0x000e2e0000002100 */
[----:B------:R-:W0:Y:S01]  /*0020*/  S2UR UR4, SR_CTAID.X ;  /* 0x00000000000479c3 */ /* 0x000e220000002500 */
[----:B------:R-:W1:Y:S07]  /*0030*/  LDCU.64 UR6, c[0x0][0x398] ;  /* 0x00007300ff0677ac */ /* 0x000e6e0008000a00 */
[----:B------:R-:W0:Y:S02]  /*0040*/  LDC R3, c[0x0][0x360] ;  /* 0x0000d800ff037b82 */ /* 0x000e240000000800 */
[----:B0-----:R-:W-:-:S05]  /*0050*/  IMAD R0, R3, UR4, R0 ;  /* 0x0000000403007c24 */ /* 0x001fca000f8e0200 */
[----:B-1----:R-:W-:-:S04]  /*0060*/  IADD3 R9, PT, PT, R0, UR7, RZ ;  /* 0x0000000700097c10 */ /* 0x002fc8000fffe0ff */
[----:B------:R-:W-:-:S13]  /*0070*/  ISETP.GE.AND P0, PT, R9, UR6, PT ;  /* 0x0000000609007c0c */ /* 0x000fda000bf06270 */
[----:B------:R-:W-:Y:S05]  /*0080*/  @P0 EXIT ;  /* 0x000000000000094d */ /* 0x000fea0003800000 */
[----:B------:R-:W0:Y:S01]  /*0090*/  LDC.64 R2, c[0x0][0x380] ;  /* 0x0000e000ff027b82 */ /* 0x000e220000000a00 */
[----:B------:R-:W1:Y:S07]  /*00a0*/  LDCU.64 UR4, c[0x0][0x358] ;  /* 0x00006b00ff0477ac */ /* 0x000e6e0008000a00 */
[----:B------:R-:W2:Y:S08]  /*00b0*/  LDC.64 R4, c[0x0][0x388] ;  /* 0x0000e200ff047b82 */ /* 0x000eb00000000a00 */
[----:B------:R-:W3:Y:S01]  /*00c0*/  LDC.64 R6, c[0x0][0x390] ;  /* 0x0000e400ff067b82 */ /* 0x000ee20000000a00 */
[----:B0-----:R-:W-:-:S06]  /*00d0*/  IMAD.WIDE R2, R9, 0x4, R2 ;  /* 0x0000000409027825 */ /* 0x001fcc00078e0202 */
[----:B-1----:R-:W4:Y:S01]  /*00e0*/  LDG.E R2, desc[UR4][R2.64] ;  /* 0x0000000402027981 */ /* 0x002f22000c1e1900 */
[----:B--2---:R-:W-:-:S06]  /*00f0*/  IMAD.WIDE R4, R9, 0x4, R4 ;  /* 0x0000000409047825 */ /* 0x004fcc00078e0204 */
[----:B------:R-:W4:Y:S01]  /*0100*/  LDG.E R5, desc[UR4][R4.64] ;  /* 0x0000000404057981 */ /* 0x000f22000c1e1900 */
[----:B---3--:R-:W-:-:S04]  /*0110*/  IMAD.WIDE R6, R9, 0x4, R6 ;  /* 0x0000000409067825 */ /* 0x008fc800078e0206 */
[----:B----4-:R-:W-:-:S05]  /*0120*/  FADD R9, R2, R5 ;  /* 0x0000000502097221 */ /* 0x010fca0000000000 */
[----:B------:R-:W-:Y:S01]  /*0130*/  STG.E desc[UR4][R6.64], R9 ;  /* 0x0000000906007986 */ /* 0x000fe2000c101904 */
[----:B------:R-:W-:Y:S05]  /*0140*/  EXIT ;  /* 0x000000000000794d */ /* 0x000fea0003800000 */
.L_x_0:
[----:B------:R-:W-:-:S00]  /*0150*/  BRA `(.L_x_0) ;  /* 0xfffffffc00fc7947 */ /* 0x000fc0000383ffff */
[----:B------:R-:W-:-:S00]  /*0160*/  NOP ;  /* 0x0000000000007918 */ /* 0x000fc00000000000 */
        /* <DEDUP_REMOVED lines=9> */
.L_x_2:


//--------------------- .text._Z12gpuVectorAddPfS_S_i --------------------------
	.section	.text._Z12gpuVectorAddPfS_S_i,"ax",@progbits
	.align	128
        .global         _Z12gpuVectorAddPfS_S_i
        .type           _Z12gpuVectorAddPfS_S_i,@function
        .size           _Z12gpuVectorAddPfS_S_i,(.L_x_3 - _Z12gpuVectorAddPfS_S_i)
        .other          _Z12gpuVectorAddPfS_S_i,@"STO_CUDA_ENTRY STV_DEFAULT"
_Z12gpuVectorAddPfS_S_i:
.text._Z12gpuVectorAddPfS_S_i:
[----:B------:R-:W-:Y:S01]  /*0000*/  LDC R1, c[0x0][0x37c] ;  /* 0x0000df00ff017b82 */ /* 0x000fe20000000800 */
[----:B------:R-:W0:Y:S07]  /*0010*/  S2R R9, SR_TID.X ;  /* 0x0000000000097919 */ /* 0x000e2e0000002100 */
[----:B------:R-:W0:Y:S01]  /*0020*/  S2UR UR4, SR_CTAID.X ;  /* 0x00000000000479c3 */ /* 0x000e220000002500 */
[----:B------:R-:W1:Y:S07]  /*0030*/  LDCU UR5, c[0x0][0x398] ;  /* 0x00007300ff0577ac */ /* 0x000e6e0008000800 */
[----:B------:R-:W0:Y:S02]  /*0040*/  LDC R0, c[0x0][0x360] ;  /* 0x0000d800ff007b82 */ /* 0x000e240000000800 */
[----:B0-----:R-:W-:-:S05]  /*0050*/  IMAD R9, R0, UR4, R9 ;  /* 0x0000000400097c24 */ /* 0x001fca000f8e0209 */
[----:B-1----:R-:W-:-:S13]  /*0060*/  ISETP.GE.AND P0, PT, R9, UR5, PT ;  /* 0x0000000509007c0c */ /* 0x002fda000bf06270 */
        /* <DEDUP_REMOVED lines=13> */
.L_x_1:
        /* <DEDUP_REMOVED lines=12> */
.L_x_3:


//--------------------- .nv.shared.reserved.0     --------------------------
	.section	.nv.shared.reserved.0,"aw",@nobits
	.weak		__nv_reservedSMEM_offset_0_alias
	.size		__nv_reservedSMEM_offset_0_alias, 0, 64
	.other		__nv_reservedSMEM_offset_0_alias,@"STO_CUDA_RESERVED_SHARED STV_DEFAULT"
__nv_reservedSMEM_offset_0_alias:
	.zero		0
	.zero		64


//--------------------- .nv.constant0._Z12gpuVectorAddPfS_S_ii --------------------------
	.section	.nv.constant0._Z12gpuVectorAddPfS_S_ii,"a",@progbits
	.sectionflags	@""
	.align	4
.nv.constant0._Z12gpuVectorAddPfS_S_ii:
	.zero		928


//--------------------- .nv.constant0._Z12gpuVectorAddPfS_S_i --------------------------
	.section	.nv.constant0._Z12gpuVectorAddPfS_S_i,"a",@progbits
	.sectionflags	@""
	.align	4
.nv.constant0._Z12gpuVectorAddPfS_S_i:
	.zero		924


//--------------------- SYMBOLS --------------------------

	.type		.nv.reservedSmem.offset0,@object
	.size		.nv.reservedSmem.offset0,0x4
